//
// Generated by NVIDIA NVVM Compiler
//
// Compiler Build ID: CL-36424714
// Cuda compilation tools, release 13.0, V13.0.88
// Based on NVVM 20.0.0
//

.version 9.0
.target sm_100
.address_size 64

	// .globl	_Z9matrixMulPKiS0_Piiii

.visible .entry _Z9matrixMulPKiS0_Piiii(
	.param .u64 .ptr .align 1 _Z9matrixMulPKiS0_Piiii_param_0,
	.param .u64 .ptr .align 1 _Z9matrixMulPKiS0_Piiii_param_1,
	.param .u64 .ptr .align 1 _Z9matrixMulPKiS0_Piiii_param_2,
	.param .u32 _Z9matrixMulPKiS0_Piiii_param_3,
	.param .u32 _Z9matrixMulPKiS0_Piiii_param_4,
	.param .u32 _Z9matrixMulPKiS0_Piiii_param_5
)
{
	.reg .pred 	%p<13>;
	.reg .b32 	%r<101>;
	.reg .b64 	%rd<40>;

	ld.param.u64 	%rd6, [_Z9matrixMulPKiS0_Piiii_param_0];
	ld.param.u64 	%rd7, [_Z9matrixMulPKiS0_Piiii_param_1];
	ld.param.u64 	%rd5, [_Z9matrixMulPKiS0_Piiii_param_2];
	ld.param.u32 	%r29, [_Z9matrixMulPKiS0_Piiii_param_3];
	ld.param.u32 	%r27, [_Z9matrixMulPKiS0_Piiii_param_4];
	ld.param.u32 	%r30, [_Z9matrixMulPKiS0_Piiii_param_5];
	cvta.to.global.u64 	%rd1, %rd7;
	cvta.to.global.u64 	%rd2, %rd6;
	mov.u32 	%r31, %ctaid.x;
	mov.u32 	%r32, %ntid.x;
	mov.u32 	%r33, %tid.x;
	mad.lo.s32 	%r1, %r31, %r32, %r33;
	mov.u32 	%r34, %ctaid.y;
	mov.u32 	%r35, %ntid.y;
	mov.u32 	%r36, %tid.y;
	mad.lo.s32 	%r37, %r34, %r35, %r36;
	setp.ge.s32 	%p1, %r1, %r29;
	setp.ge.s32 	%p2, %r37, %r30;
	or.pred  	%p3, %p1, %p2;
	@%p3 bra 	$L__BB0_13;
	cvta.to.global.u64 	%rd8, %rd5;
	mad.lo.s32 	%r38, %r30, %r1, %r37;
	mul.wide.s32 	%rd9, %r38, 4;
	add.s64 	%rd3, %rd8, %rd9;
	mov.b32 	%r39, 0;
	st.global.u32 	[%rd3], %r39;
	setp.lt.s32 	%p4, %r27, 1;
	@%p4 bra 	$L__BB0_13;
	mul.lo.s32 	%r3, %r27, %r1;
	and.b32  	%r4, %r27, 7;
	setp.lt.u32 	%p5, %r27, 8;
	mov.b32 	%r95, 0;
	mov.u32 	%r98, %r95;
	@%p5 bra 	$L__BB0_5;
	and.b32  	%r98, %r27, 2147483640;
	neg.s32 	%r93, %r98;
	shl.b32 	%r7, %r30, 3;
	add.s64 	%rd4, %rd2, 16;
	mov.b32 	%r95, 0;
	mul.wide.s32 	%rd14, %r30, 4;
	mov.u32 	%r91, %r3;
	mov.u32 	%r92, %r37;
$L__BB0_4:
	.pragma "nounroll";
	mul.wide.s32 	%rd10, %r91, 4;
	add.s64 	%rd11, %rd4, %rd10;
	ld.global.u32 	%r42, [%rd11+-16];
	mul.wide.s32 	%rd12, %r92, 4;
	add.s64 	%rd13, %rd1, %rd12;
	ld.global.u32 	%r43, [%rd13];
	mad.lo.s32 	%r44, %r43, %r42, %r95;
	st.global.u32 	[%rd3], %r44;
	ld.global.u32 	%r45, [%rd11+-12];
	add.s64 	%rd15, %rd13, %rd14;
	ld.global.u32 	%r46, [%rd15];
	mad.lo.s32 	%r47, %r46, %r45, %r44;
	st.global.u32 	[%rd3], %r47;
	ld.global.u32 	%r48, [%rd11+-8];
	add.s64 	%rd16, %rd15, %rd14;
	ld.global.u32 	%r49, [%rd16];
	mad.lo.s32 	%r50, %r49, %r48, %r47;
	st.global.u32 	[%rd3], %r50;
	ld.global.u32 	%r51, [%rd11+-4];
	add.s64 	%rd17, %rd16, %rd14;
	ld.global.u32 	%r52, [%rd17];
	mad.lo.s32 	%r53, %r52, %r51, %r50;
	st.global.u32 	[%rd3], %r53;
	ld.global.u32 	%r54, [%rd11];
	add.s64 	%rd18, %rd17, %rd14;
	ld.global.u32 	%r55, [%rd18];
	mad.lo.s32 	%r56, %r55, %r54, %r53;
	st.global.u32 	[%rd3], %r56;
	ld.global.u32 	%r57, [%rd11+4];
	add.s64 	%rd19, %rd18, %rd14;
	ld.global.u32 	%r58, [%rd19];
	mad.lo.s32 	%r59, %r58, %r57, %r56;
	st.global.u32 	[%rd3], %r59;
	ld.global.u32 	%r60, [%rd11+8];
	add.s64 	%rd20, %rd19, %rd14;
	ld.global.u32 	%r61, [%rd20];
	mad.lo.s32 	%r62, %r61, %r60, %r59;
	st.global.u32 	[%rd3], %r62;
	ld.global.u32 	%r63, [%rd11+12];
	add.s64 	%rd21, %rd20, %rd14;
	ld.global.u32 	%r64, [%rd21];
	mad.lo.s32 	%r95, %r64, %r63, %r62;
	st.global.u32 	[%rd3], %r95;
	add.s32 	%r93, %r93, 8;
	add.s32 	%r92, %r92, %r7;
	add.s32 	%r91, %r91, 8;
	setp.ne.s32 	%p6, %r93, 0;
	@%p6 bra 	$L__BB0_4;
$L__BB0_5:
	setp.eq.s32 	%p7, %r4, 0;
	@%p7 bra 	$L__BB0_13;
	and.b32  	%r18, %r27, 3;
	setp.lt.u32 	%p8, %r4, 4;
	@%p8 bra 	$L__BB0_8;
	add.s32 	%r65, %r98, %r3;
	mul.wide.s32 	%rd22, %r65, 4;
	add.s64 	%rd23, %rd2, %rd22;
	ld.global.u32 	%r66, [%rd23];
	mad.lo.s32 	%r67, %r98, %r30, %r37;
	mul.wide.s32 	%rd24, %r67, 4;
	add.s64 	%rd25, %rd1, %rd24;
	ld.global.u32 	%r68, [%rd25];
	mad.lo.s32 	%r69, %r68, %r66, %r95;
	st.global.u32 	[%rd3], %r69;
	ld.global.u32 	%r70, [%rd23+4];
	mul.wide.s32 	%rd26, %r30, 4;
	add.s64 	%rd27, %rd25, %rd26;
	ld.global.u32 	%r71, [%rd27];
	mad.lo.s32 	%r72, %r71, %r70, %r69;
	st.global.u32 	[%rd3], %r72;
	ld.global.u32 	%r73, [%rd23+8];
	add.s64 	%rd28, %rd27, %rd26;
	ld.global.u32 	%r74, [%rd28];
	mad.lo.s32 	%r75, %r74, %r73, %r72;
	st.global.u32 	[%rd3], %r75;
	ld.global.u32 	%r76, [%rd23+12];
	add.s64 	%rd29, %rd28, %rd26;
	ld.global.u32 	%r77, [%rd29];
	mad.lo.s32 	%r95, %r77, %r76, %r75;
	st.global.u32 	[%rd3], %r95;
	add.s32 	%r98, %r98, 4;
$L__BB0_8:
	setp.eq.s32 	%p9, %r18, 0;
	@%p9 bra 	$L__BB0_13;
	setp.eq.s32 	%p10, %r18, 1;
	@%p10 bra 	$L__BB0_11;
	add.s32 	%r78, %r98, %r3;
	mul.wide.s32 	%rd30, %r78, 4;
	add.s64 	%rd31, %rd2, %rd30;
	ld.global.u32 	%r79, [%rd31];
	mad.lo.s32 	%r80, %r98, %r30, %r37;
	mul.wide.s32 	%rd32, %r80, 4;
	add.s64 	%rd33, %rd1, %rd32;
	ld.global.u32 	%r81, [%rd33];
	mad.lo.s32 	%r82, %r81, %r79, %r95;
	st.global.u32 	[%rd3], %r82;
	ld.global.u32 	%r83, [%rd31+4];
	mul.wide.s32 	%rd34, %r30, 4;
	add.s64 	%rd35, %rd33, %rd34;
	ld.global.u32 	%r84, [%rd35];
	mad.lo.s32 	%r95, %r84, %r83, %r82;
	st.global.u32 	[%rd3], %r95;
	add.s32 	%r98, %r98, 2;
$L__BB0_11:
	and.b32  	%r85, %r27, 1;
	setp.eq.b32 	%p11, %r85, 1;
	not.pred 	%p12, %p11;
	@%p12 bra 	$L__BB0_13;
	add.s32 	%r86, %r98, %r3;
	mul.wide.s32 	%rd36, %r86, 4;
	add.s64 	%rd37, %rd2, %rd36;
	ld.global.u32 	%r87, [%rd37];
	mad.lo.s32 	%r88, %r98, %r30, %r37;
	mul.wide.s32 	%rd38, %r88, 4;
	add.s64 	%rd39, %rd1, %rd38;
	ld.global.u32 	%r89, [%rd39];
	mad.lo.s32 	%r90, %r89, %r87, %r95;
	st.global.u32 	[%rd3], %r90;
$L__BB0_13:
	ret;

}


// ===== COMPILED SASS (sm_100) =====

	.target	sm_100

	.elftype	@"ET_EXEC"


//--------------------- .note.nv.tkinfo           --------------------------
	.section	.note.nv.tkinfo,"",@"SHT_NOTE"
	.sectionflags	@"SHF_NOTE_NV_TKINFO"
	.tkinfo
        /*0018*/ 	.word	0x00000002
        /*0030*/ 	.string	""
        /*0030*/ 	.string	"ptxas"
        /*0030*/ 	.string	"Cuda compilation tools, release 13.0, V13.0.88"
        /*0030*/ 	.string	"Build cuda_13.0.r13.0/compiler.36424714_0"
        /*0030*/ 	.string	"-arch sm_100 -m 64 "



//--------------------- .note.nv.cuinfo           --------------------------
	.section	.note.nv.cuinfo,"",@"SHT_NOTE"
	.sectionflags	@"SHF_NOTE_NV_CUINFO"
        /*0018*/ 	.short	0x0002
        /*001a*/ 	.short	0x0064
        /*001c*/ 	.short	0x0082
	.zero		2


//--------------------- .nv.info                  --------------------------
	.section	.nv.info,"",@"SHT_CUDA_INFO"
	.align	4


	//----- nvinfo : EIATTR_REGCOUNT
	.align		4
        /*0000*/ 	.byte	0x04, 0x2f
        /*0002*/ 	.short	(.L_1 - .L_0)
	.align		4
.L_0:
        /*0004*/ 	.word	index@(_Z9matrixMulPKiS0_Piiii)
        /*0008*/ 	.word	0x0000001c


	//----- nvinfo : EIATTR_FRAME_SIZE
	.align		4
.L_1:
        /*000c*/ 	.byte	0x04, 0x11
        /*000e*/ 	.short	(.L_3 - .L_2)
	.align		4
.L_2:
        /*0010*/ 	.word	index@(_Z9matrixMulPKiS0_Piiii)
        /*0014*/ 	.word	0x00000000


	//----- nvinfo : EIATTR_MIN_STACK_SIZE
	.align		4
.L_3:
        /*0018*/ 	.byte	0x04, 0x12
        /*001a*/ 	.short	(.L_5 - .L_4)
	.align		4
.L_4:
        /*001c*/ 	.word	index@(_Z9matrixMulPKiS0_Piiii)
        /*0020*/ 	.word	0x00000000
.L_5:


//--------------------- .nv.compat                --------------------------
	.section	.nv.compat,"",@"SHT_CUDA_COMPAT_INFO"
	.align	4
        /*0000*/ 	.byte	0x02, 0x09, 0x00, 0x00, 0x02, 0x02, 0x01, 0x00, 0x02, 0x05, 0x05, 0x00, 0x03, 0x07, 0x01, 0x01
        /*0010*/ 	.byte	0x02, 0x03, 0x00, 0x00, 0x02, 0x06, 0x01, 0x00, 0x04, 0x0b, 0x08, 0x00, 0x09, 0x00, 0x00, 0x00
        /*0020*/ 	.byte	0x00, 0x00, 0x00, 0x00


//--------------------- .nv.info._Z9matrixMulPKiS0_Piiii --------------------------
	.section	.nv.info._Z9matrixMulPKiS0_Piiii,"",@"SHT_CUDA_INFO"
	.sectionflags	@""
	.align	4


	//----- nvinfo : EIATTR_CUDA_API_VERSION
	.align		4
        /*0000*/ 	.byte	0x04, 0x37
        /*0002*/ 	.short	(.L_7 - .L_6)
.L_6:
        /*0004*/ 	.word	0x00000082


	//----- nvinfo : EIATTR_KPARAM_INFO
	.align		4
.L_7:
        /*0008*/ 	.byte	0x04, 0x17
        /*000a*/ 	.short	(.L_9 - .L_8)
.L_8:
        /*000c*/ 	.word	0x00000000
        /*0010*/ 	.short	0x0005
        /*0012*/ 	.short	0x0020
        /*0014*/ 	.byte	0x00, 0xf0, 0x11, 0x00


	//----- nvinfo : EIATTR_KPARAM_INFO
	.align		4
.L_9:
        /*0018*/ 	.byte	0x04, 0x17
        /*001a*/ 	.short	(.L_11 - .L_10)
.L_10:
        /*001c*/ 	.word	0x00000000
        /*0020*/ 	.short	0x0004
        /*0022*/ 	.short	0x001c
        /*0024*/ 	.byte	0x00, 0xf0, 0x11, 0x00


	//----- nvinfo : EIATTR_KPARAM_INFO
	.align		4
.L_11:
        /*0028*/ 	.byte	0x04, 0x17
        /*002a*/ 	.short	(.L_13 - .L_12)
.L_12:
        /*002c*/ 	.word	0x00000000
        /*0030*/ 	.short	0x0003
        /*0032*/ 	.short	0x0018
        /*0034*/ 	.byte	0x00, 0xf0, 0x11, 0x00


	//----- nvinfo : EIATTR_KPARAM_INFO
	.align		4
.L_13:
        /*0038*/ 	.byte	0x04, 0x17
        /*003a*/ 	.short	(.L_15 - .L_14)
.L_14:
        /*003c*/ 	.word	0x00000000
        /*0040*/ 	.short	0x0002
        /*0042*/ 	.short	0x0010
        /*0044*/ 	.byte	0x00, 0xf5, 0x21, 0x00


	//----- nvinfo : EIATTR_KPARAM_INFO
	.align		4
.L_15:
        /*0048*/ 	.byte	0x04, 0x17
        /*004a*/ 	.short	(.L_17 - .L_16)
.L_16:
        /*004c*/ 	.word	0x00000000
        /*0050*/ 	.short	0x0001
        /*0052*/ 	.short	0x0008
        /*0054*/ 	.byte	0x00, 0xf5, 0x21, 0x00


	//----- nvinfo : EIATTR_KPARAM_INFO
	.align		4
.L_17:
        /*0058*/ 	.byte	0x04, 0x17
        /*005a*/ 	.short	(.L_19 - .L_18)
.L_18:
        /*005c*/ 	.word	0x00000000
        /*0060*/ 	.short	0x0000
        /*0062*/ 	.short	0x0000
        /*0064*/ 	.byte	0x00, 0xf5, 0x21, 0x00


	//----- nvinfo : EIATTR_SPARSE_MMA_MASK
	.align		4
.L_19:
        /*0068*/ 	.byte	0x03, 0x50
        /*006a*/ 	.short	0x0000


	//----- nvinfo : EIATTR_MAXREG_COUNT
	.align		4
        /*006c*/ 	.byte	0x03, 0x1b
        /*006e*/ 	.short	0x00ff


	//----- nvinfo : EIATTR_MERCURY_ISA_VERSION
	.align		4
        /*0070*/ 	.byte	0x03, 0x5f
        /*0072*/ 	.short	0x0101


	//----- nvinfo : EIATTR_VRC_CTA_INIT_COUNT
	.align		4
        /*0074*/ 	.byte	0x02, 0x4a
	.zero		1
	.zero		1


	//----- nvinfo : EIATTR_EXIT_INSTR_OFFSETS
	.align		4
        /*0078*/ 	.byte	0x04, 0x1c
        /*007a*/ 	.short	(.L_21 - .L_20)


	//   ....[0]....
.L_20:
        /*007c*/ 	.word	0x000000d0


	//   ....[1]....
        /*0080*/ 	.word	0x00000150


	//   ....[2]....
        /*0084*/ 	.word	0x00000560


	//   ....[3]....
        /*0088*/ 	.word	0x00000750


	//   ....[4]....
        /*008c*/ 	.word	0x000008a0


	//   ....[5]....
        /*0090*/ 	.word	0x00000950


	//----- nvinfo : EIATTR_CBANK_PARAM_SIZE
	.align		4
.L_21:
        /*0094*/ 	.byte	0x03, 0x19
        /*0096*/ 	.short	0x0024


	//----- nvinfo : EIATTR_PARAM_CBANK
	.align		4
        /*0098*/ 	.byte	0x04, 0x0a
        /*009a*/ 	.short	(.L_23 - .L_22)
	.align		4
.L_22:
        /*009c*/ 	.word	index@(.nv.constant0._Z9matrixMulPKiS0_Piiii)
        /*00a0*/ 	.short	0x0380
        /*00a2*/ 	.short	0x0024


	//----- nvinfo : EIATTR_SW_WAR
	.align		4
.L_23:
        /*00a4*/ 	.byte	0x04, 0x36
        /*00a6*/ 	.short	(.L_25 - .L_24)
.L_24:
        /*00a8*/ 	.word	0x00000008
.L_25:


//--------------------- .nv.callgraph             --------------------------
	.section	.nv.callgraph,"",@"SHT_CUDA_CALLGRAPH"
	.align	4
	.sectionentsize	8
	.align		4
        /*0000*/ 	.word	0x00000000
	.align		4
        /*0004*/ 	.word	0xffffffff
	.align		4
        /*0008*/ 	.word	0x00000000
	.align		4
        /*000c*/ 	.word	0xfffffffe
	.align		4
        /*0010*/ 	.word	0x00000000
	.align		4
        /*0014*/ 	.word	0xfffffffd
	.align		4
        /*0018*/ 	.word	0x00000000
	.align		4
        /*001c*/ 	.word	0xfffffffc


//--------------------- .text._Z9matrixMulPKiS0_Piiii --------------------------
	.section	.text._Z9matrixMulPKiS0_Piiii,"ax",@progbits
	.align	128
        .global         _Z9matrixMulPKiS0_Piiii
        .type           _Z9matrixMulPKiS0_Piiii,@function
        .size           _Z9matrixMulPKiS0_Piiii,(.L_x_5 - _Z9matrixMulPKiS0_Piiii)
        .other          _Z9matrixMulPKiS0_Piiii,@"STO_CUDA_ENTRY STV_DEFAULT"
_Z9matrixMulPKiS0_Piiii:
.text._Z9matrixMulPKiS0_Piiii:
[----:B------:R-:W-:Y:S01]  /*0000*/  LDC R1, c[0x0][0x37c] ;  /* 0x0000df00ff017b82 */ /* 0x000fe20000000800 */
[----:B------:R-:W0:Y:S07]  /*0010*/  S2R R3, SR_TID.Y ;  /* 0x0000000000037919 */ /* 0x000e2e0000002200 */
[----:B------:R-:W1:Y:S01]  /*0020*/  LDC R5, c[0x0][0x360] ;  /* 0x0000d800ff057b82 */ /* 0x000e620000000800 */
[----:B------:R-:W2:Y:S01]  /*0030*/  LDCU UR6, c[0x0][0x398] ;  /* 0x00007300ff0677ac */ /* 0x000ea20008000800 */
[----:B------:R-:W1:Y:S06]  /*0040*/  S2R R0, SR_TID.X ;  /* 0x0000000000007919 */ /* 0x000e6c0000002100 */
[----:B------:R-:W0:Y:S08]  /*0050*/  S2UR UR5, SR_CTAID.Y ;  /* 0x00000000000579c3 */ /* 0x000e300000002600 */
[----:B------:R-:W0:Y:S08]  /*0060*/  LDC R6, c[0x0][0x364] ;  /* 0x0000d900ff067b82 */ /* 0x000e300000000800 */
[----:B------:R-:W1:Y:S08]  /*0070*/  S2UR UR4, SR_CTAID.X ;  /* 0x00000000000479c3 */ /* 0x000e700000002500 */
[----:B------:R-:W3:Y:S01]  /*0080*/  LDC R7, c[0x0][0x3a0] ;  /* 0x0000e800ff077b82 */ /* 0x000ee20000000800 */
[----:B0-----:R-:W-:-:S02]  /*0090*/  IMAD R6, R6, UR5, R3 ;  /* 0x0000000506067c24 */ /* 0x001fc4000f8e0203 */
[----:B-1----:R-:W-:-:S03]  /*00a0*/  IMAD R5, R5, UR4, R0 ;  /* 0x0000000405057c24 */ /* 0x002fc6000f8e0200 */
[----:B---3--:R-:W-:-:S04]  /*00b0*/  ISETP.GE.AND P0, PT, R6, R7, PT ;  /* 0x000000070600720c */ /* 0x008fc80003f06270 */
[----:B--2---:R-:W-:-:S13]  /*00c0*/  ISETP.GE.OR P0, PT, R5, UR6, P0 ;  /* 0x0000000605007c0c */ /* 0x004fda0008706670 */
[----:B------:R-:W-:Y:S05]  /*00d0*/  @P0 EXIT ;  /* 0x000000000000094d */ /* 0x000fea0003800000 */
[----:B------:R-:W0:Y:S01]  /*00e0*/  LDC R0, c[0x0][0x39c] ;  /* 0x0000e700ff007b82 */ /* 0x000e220000000800 */
[----:B------:R-:W1:Y:S01]  /*00f0*/  LDCU.64 UR6, c[0x0][0x358] ;  /* 0x00006b00ff0677ac */ /* 0x000e620008000a00 */
[----:B------:R-:W-:-:S06]  /*0100*/  IMAD R9, R5, R7, R6 ;  /* 0x0000000705097224 */ /* 0x000fcc00078e0206 */
[----:B------:R-:W2:Y:S01]  /*0110*/  LDC.64 R2, c[0x0][0x390] ;  /* 0x0000e400ff027b82 */ /* 0x000ea20000000a00 */
[----:B0-----:R-:W-:Y:S01]  /*0120*/  ISETP.GE.AND P0, PT, R0, 0x1, PT ;  /* 0x000000010000780c */ /* 0x001fe20003f06270 */
[----:B--2---:R-:W-:-:S05]  /*0130*/  IMAD.WIDE R2, R9, 0x4, R2 ;  /* 0x0000000409027825 */ /* 0x004fca00078e0202 */
[----:B-1----:R0:W-:Y:S07]  /*0140*/  STG.E desc[UR6][R2.64], RZ ;  /* 0x000000ff02007986 */ /* 0x0021ee000c101906 */
[----:B------:R-:W-:Y:S05]  /*0150*/  @!P0 EXIT ;  /* 0x000000000000894d */ /* 0x000fea0003800000 */
[C---:B------:R-:W-:Y:S01]  /*0160*/  ISETP.GE.U32.AND P1, PT, R0.reuse, 0x8, PT ;  /* 0x000000080000780c */ /* 0x040fe20003f26070 */
[----:B------:R-:W-:Y:S01]  /*0170*/  HFMA2 R13, -RZ, RZ, 0, 0 ;  /* 0x00000000ff0d7431 */ /* 0x000fe200000001ff */
[----:B------:R-:W-:Y:S01]  /*0180*/  LOP3.LUT R20, R0, 0x7, RZ, 0xc0, !PT ;  /* 0x0000000700147812 */ /* 0x000fe200078ec0ff */
[----:B------:R-:W-:Y:S01]  /*0190*/  IMAD R8, R5, R0, RZ ;  /* 0x0000000005087224 */ /* 0x000fe200078e02ff */
[----:B------:R-:W-:Y:S02]  /*01a0*/  MOV R9, RZ ;  /* 0x000000ff00097202 */ /* 0x000fe40000000f00 */
[----:B------:R-:W-:-:S07]  /*01b0*/  ISETP.NE.AND P0, PT, R20, RZ, PT ;  /* 0x000000ff1400720c */ /* 0x000fce0003f05270 */
[----:B------:R-:W-:Y:S06]  /*01c0*/  @!P1 BRA `(.L_x_0) ;  /* 0x0000000000e49947 */ /* 0x000fec0003800000 */
[----:B------:R-:W1:Y:S01]  /*01d0*/  LDCU.64 UR4, c[0x0][0x380] ;  /* 0x00007000ff0477ac */ /* 0x000e620008000a00 */
[----:B------:R-:W-:Y:S02]  /*01e0*/  LOP3.LUT R9, R0, 0x7ffffff8, RZ, 0xc0, !PT ;  /* 0x7ffffff800097812 */ /* 0x000fe400078ec0ff */
[----:B------:R-:W-:Y:S02]  /*01f0*/  MOV R13, RZ ;  /* 0x000000ff000d7202 */ /* 0x000fe40000000f00 */
[----:B------:R-:W-:Y:S02]  /*0200*/  MOV R11, R8 ;  /* 0x00000008000b7202 */ /* 0x000fe40000000f00 */
[----:B------:R-:W-:Y:S02]  /*0210*/  MOV R12, R6 ;  /* 0x00000006000c7202 */ /* 0x000fe40000000f00 */
[----:B------:R-:W-:Y:S01]  /*0220*/  IADD3 R10, PT, PT, -R9, RZ, RZ ;  /* 0x000000ff090a7210 */ /* 0x000fe20007ffe1ff */
[----:B-1----:R-:W-:-:S04]  /*0230*/  UIADD3 UR4, UP0, UPT, UR4, 0x10, URZ ;  /* 0x0000001004047890 */ /* 0x002fc8000ff1e0ff */
[----:B------:R-:W-:-:S12]  /*0240*/  UIADD3.X UR5, UPT, UPT, URZ, UR5, URZ, UP0, !UPT ;  /* 0x00000005ff057290 */ /* 0x000fd800087fe4ff */
.L_x_1:
[----:B------:R-:W1:Y:S01]  /*0250*/  LDC.64 R14, c[0x0][0x388] ;  /* 0x0000e200ff0e7b82 */ /* 0x000e620000000a00 */
[----:B------:R-:W-:Y:S02]  /*0260*/  MOV R4, UR4 ;  /* 0x0000000400047c02 */ /* 0x000fe40008000f00 */
[----:B------:R-:W-:-:S03]  /*0270*/  MOV R5, UR5 ;  /* 0x0000000500057c02 */ /* 0x000fc60008000f00 */
[----:B------:R-:W-:-:S05]  /*0280*/  IMAD.WIDE R4, R11, 0x4, R4 ;  /* 0x000000040b047825 */ /* 0x000fca00078e0204 */
[----:B--2---:R-:W2:Y:S01]  /*0290*/  LDG.E R16, desc[UR6][R4.64+-0x10] ;  /* 0xfffff00604107981 */ /* 0x004ea2000c1e1900 */
[----:B-1----:R-:W-:-:S05]  /*02a0*/  IMAD.WIDE R14, R12, 0x4, R14 ;  /* 0x000000040c0e7825 */ /* 0x002fca00078e020e */
[----:B------:R-:W2:Y:S02]  /*02b0*/  LDG.E R17, desc[UR6][R14.64] ;  /* 0x000000060e117981 */ /* 0x000ea4000c1e1900 */
[----:B--2---:R-:W-:Y:S02]  /*02c0*/  IMAD R13, R16, R17, R13 ;  /* 0x00000011100d7224 */ /* 0x004fe400078e020d */
[----:B------:R-:W-:-:S03]  /*02d0*/  IMAD.WIDE R16, R7, 0x4, R14 ;  /* 0x0000000407107825 */ /* 0x000fc600078e020e */
[----:B------:R1:W-:Y:S04]  /*02e0*/  STG.E desc[UR6][R2.64], R13 ;  /* 0x0000000d02007986 */ /* 0x0003e8000c101906 */
[----:B------:R-:W2:Y:S04]  /*02f0*/  LDG.E R18, desc[UR6][R4.64+-0xc] ;  /* 0xfffff40604127981 */ /* 0x000ea8000c1e1900 */
[----:B------:R-:W2:Y:S02]  /*0300*/  LDG.E R19, desc[UR6][R16.64] ;  /* 0x0000000610137981 */ /* 0x000ea4000c1e1900 */
[----:B--2---:R-:W-:-:S02]  /*0310*/  IMAD R21, R18, R19, R13 ;  /* 0x0000001312157224 */ /* 0x004fc400078e020d */
[----:B------:R-:W-:-:S03]  /*0320*/  IMAD.WIDE R18, R7, 0x4, R16 ;  /* 0x0000000407127825 */ /* 0x000fc600078e0210 */
[----:B------:R2:W-:Y:S04]  /*0330*/  STG.E desc[UR6][R2.64], R21 ;  /* 0x0000001502007986 */ /* 0x0005e8000c101906 */
[----:B------:R-:W3:Y:S04]  /*0340*/  LDG.E R22, desc[UR6][R4.64+-0x8] ;  /* 0xfffff80604167981 */ /* 0x000ee8000c1e1900 */
[----:B------:R-:W3:Y:S02]  /*0350*/  LDG.E R14, desc[UR6][R18.64] ;  /* 0x00000006120e7981 */ /* 0x000ee4000c1e1900 */
[----:B---3--:R-:W-:-:S02]  /*0360*/  IMAD R23, R22, R14, R21 ;  /* 0x0000000e16177224 */ /* 0x008fc400078e0215 */
[----:B------:R-:W-:-:S03]  /*0370*/  IMAD.WIDE R14, R7, 0x4, R18 ;  /* 0x00000004070e7825 */ /* 0x000fc600078e0212 */
[----:B------:R3:W-:Y:S04]  /*0380*/  STG.E desc[UR6][R2.64], R23 ;  /* 0x0000001702007986 */ /* 0x0007e8000c101906 */
[----:B------:R-:W4:Y:S04]  /*0390*/  LDG.E R22, desc[UR6][R4.64+-0x4] ;  /* 0xfffffc0604167981 */ /* 0x000f28000c1e1900 */
[----:B-1----:R-:W4:Y:S01]  /*03a0*/  LDG.E R13, desc[UR6][R14.64] ;  /* 0x000000060e0d7981 */ /* 0x002f22000c1e1900 */
[----:B------:R-:W-:-:S04]  /*03b0*/  IMAD.WIDE R16, R7, 0x4, R14 ;  /* 0x0000000407107825 */ /* 0x000fc800078e020e */
[----:B----4-:R-:W-:-:S05]  /*03c0*/  IMAD R13, R22, R13, R23 ;  /* 0x0000000d160d7224 */ /* 0x010fca00078e0217 */
[----:B------:R1:W-:Y:S04]  /*03d0*/  STG.E desc[UR6][R2.64], R13 ;  /* 0x0000000d02007986 */ /* 0x0003e8000c101906 */
[----:B------:R-:W4:Y:S04]  /*03e0*/  LDG.E R22, desc[UR6][R4.64] ;  /* 0x0000000604167981 */ /* 0x000f28000c1e1900 */
[----:B--2---:R-:W4:Y:S01]  /*03f0*/  LDG.E R21, desc[UR6][R16.64] ;  /* 0x0000000610157981 */ /* 0x004f22000c1e1900 */
[----:B------:R-:W-:-:S04]  /*0400*/  IMAD.WIDE R18, R7, 0x4, R16 ;  /* 0x0000000407127825 */ /* 0x000fc800078e0210 */
[----:B----4-:R-:W-:-:S05]  /*0410*/  IMAD R21, R22, R21, R13 ;  /* 0x0000001516157224 */ /* 0x010fca00078e020d */
[----:B------:R2:W-:Y:S04]  /*0420*/  STG.E desc[UR6][R2.64], R21 ;  /* 0x0000001502007986 */ /* 0x0005e8000c101906 */
[----:B------:R-:W4:Y:S04]  /*0430*/  LDG.E R22, desc[UR6][R4.64+0x4] ;  /* 0x0000040604167981 */ /* 0x000f28000c1e1900 */
[----:B---3--:R-:W4:Y:S01]  /*0440*/  LDG.E R23, desc[UR6][R18.64] ;  /* 0x0000000612177981 */ /* 0x008f22000c1e1900 */
[----:B------:R-:W-:-:S04]  /*0450*/  IMAD.WIDE R14, R7, 0x4, R18 ;  /* 0x00000004070e7825 */ /* 0x000fc800078e0212 */
[----:B----4-:R-:W-:-:S05]  /*0460*/  IMAD R23, R22, R23, R21 ;  /* 0x0000001716177224 */ /* 0x010fca00078e0215 */
[----:B------:R2:W-:Y:S04]  /*0470*/  STG.E desc[UR6][R2.64], R23 ;  /* 0x0000001702007986 */ /* 0x0005e8000c101906 */
[----:B------:R-:W3:Y:S04]  /*0480*/  LDG.E R22, desc[UR6][R4.64+0x8] ;  /* 0x0000080604167981 */ /* 0x000ee8000c1e1900 */
[----:B-1----:R-:W3:Y:S01]  /*0490*/  LDG.E R13, desc[UR6][R14.64] ;  /* 0x000000060e0d7981 */ /* 0x002ee2000c1e1900 */
[----:B------:R-:W-:Y:S01]  /*04a0*/  IMAD.WIDE R16, R7, 0x4, R14 ;  /* 0x0000000407107825 */ /* 0x000fe200078e020e */
[----:B------:R-:W-:-:S03]  /*04b0*/  IADD3 R10, PT, PT, R10, 0x8, RZ ;  /* 0x000000080a0a7810 */ /* 0x000fc60007ffe0ff */
[----:B---3--:R-:W-:-:S05]  /*04c0*/  IMAD R25, R22, R13, R23 ;  /* 0x0000000d16197224 */ /* 0x008fca00078e0217 */
[----:B------:R2:W-:Y:S04]  /*04d0*/  STG.E desc[UR6][R2.64], R25 ;  /* 0x0000001902007986 */ /* 0x0005e8000c101906 */
[----:B------:R-:W3:Y:S04]  /*04e0*/  LDG.E R22, desc[UR6][R4.64+0xc] ;  /* 0x00000c0604167981 */ /* 0x000ee8000c1e1900 */
[----:B------:R-:W3:Y:S01]  /*04f0*/  LDG.E R16, desc[UR6][R16.64] ;  /* 0x0000000610107981 */ /* 0x000ee2000c1e1900 */
[----:B------:R-:W-:Y:S02]  /*0500*/  ISETP.NE.AND P1, PT, R10, RZ, PT ;  /* 0x000000ff0a00720c */ /* 0x000fe40003f25270 */
[----:B------:R-:W-:-:S02]  /*0510*/  LEA R12, R7, R12, 0x3 ;  /* 0x0000000c070c7211 */ /* 0x000fc400078e18ff */
[----:B------:R-:W-:Y:S01]  /*0520*/  IADD3 R11, PT, PT, R11, 0x8, RZ ;  /* 0x000000080b0b7810 */ /* 0x000fe20007ffe0ff */
[----:B---3--:R-:W-:-:S05]  /*0530*/  IMAD R13, R22, R16, R25 ;  /* 0x00000010160d7224 */ /* 0x008fca00078e0219 */
[----:B------:R2:W-:Y:S03]  /*0540*/  STG.E desc[UR6][R2.64], R13 ;  /* 0x0000000d02007986 */ /* 0x0005e6000c101906 */
[----:B------:R-:W-:Y:S05]  /*0550*/  @P1 BRA `(.L_x_1) ;  /* 0xfffffffc003c1947 */ /* 0x000fea000383ffff */
.L_x_0:
[----:B------:R-:W-:Y:S05]  /*0560*/  @!P0 EXIT ;  /* 0x000000000000894d */ /* 0x000fea0003800000 */
[----:B------:R-:W-:Y:S02]  /*0570*/  ISETP.GE.U32.AND P0, PT, R20, 0x4, PT ;  /* 0x000000041400780c */ /* 0x000fe40003f06070 */
[----:B------:R-:W-:-:S04]  /*0580*/  LOP3.LUT R16, R0, 0x3, RZ, 0xc0, !PT ;  /* 0x0000000300107812 */ /* 0x000fc800078ec0ff */
[----:B------:R-:W-:-:S07]  /*0590*/  ISETP.NE.AND P1, PT, R16, RZ, PT ;  /* 0x000000ff1000720c */ /* 0x000fce0003f25270 */
[----:B------:R-:W-:Y:S06]  /*05a0*/  @!P0 BRA `(.L_x_2) ;  /* 0x0000000000688947 */ /* 0x000fec0003800000 */
[----:B------:R-:W1:Y:S01]  /*05b0*/  LDC.64 R4, c[0x0][0x380] ;  /* 0x0000e000ff047b82 */ /* 0x000e620000000a00 */
[----:B------:R-:W-:Y:S01]  /*05c0*/  IADD3 R15, PT, PT, R8, R9, RZ ;  /* 0x00000009080f7210 */ /* 0x000fe20007ffe0ff */
[----:B------:R-:W-:-:S06]  /*05d0*/  IMAD R17, R9, R7, R6 ;  /* 0x0000000709117224 */ /* 0x000fcc00078e0206 */
[----:B------:R-:W3:Y:S01]  /*05e0*/  LDC.64 R10, c[0x0][0x388] ;  /* 0x0000e200ff0a7b82 */ /* 0x000ee20000000a00 */
[----:B-1----:R-:W-:-:S05]  /*05f0*/  IMAD.WIDE R4, R15, 0x4, R4 ;  /* 0x000000040f047825 */ /* 0x002fca00078e0204 */
[----:B------:R-:W4:Y:S01]  /*0600*/  LDG.E R12, desc[UR6][R4.64] ;  /* 0x00000006040c7981 */ /* 0x000f22000c1e1900 */
[----:B---3--:R-:W-:-:S05]  /*0610*/  IMAD.WIDE R10, R17, 0x4, R10 ;  /* 0x00000004110a7825 */ /* 0x008fca00078e020a */
[----:B------:R-:W4:Y:S02]  /*0620*/  LDG.E R14, desc[UR6][R10.64] ;  /* 0x000000060a0e7981 */ /* 0x000f24000c1e1900 */
[----:B----4-:R-:W-:Y:S02]  /*0630*/  IMAD R17, R12, R14, R13 ;  /* 0x0000000e0c117224 */ /* 0x010fe400078e020d */
[----:B--2---:R-:W-:-:S03]  /*0640*/  IMAD.WIDE R12, R7, 0x4, R10 ;  /* 0x00000004070c7825 */ /* 0x004fc600078e020a */
[----:B------:R1:W-:Y:S04]  /*0650*/  STG.E desc[UR6][R2.64], R17 ;  /* 0x0000001102007986 */ /* 0x0003e8000c101906 */
[----:B------:R-:W2:Y:S04]  /*0660*/  LDG.E R14, desc[UR6][R4.64+0x4] ;  /* 0x00000406040e7981 */ /* 0x000ea8000c1e1900 */
[----:B------:R-:W2:Y:S02]  /*0670*/  LDG.E R15, desc[UR6][R12.64] ;  /* 0x000000060c0f7981 */ /* 0x000ea4000c1e1900 */
[----:B--2---:R-:W-:-:S02]  /*0680*/  IMAD R19, R14, R15, R17 ;  /* 0x0000000f0e137224 */ /* 0x004fc400078e0211 */
[----:B------:R-:W-:-:S03]  /*0690*/  IMAD.WIDE R14, R7, 0x4, R12 ;  /* 0x00000004070e7825 */ /* 0x000fc600078e020c */
[----:B------:R1:W-:Y:S04]  /*06a0*/  STG.E desc[UR6][R2.64], R19 ;  /* 0x0000001302007986 */ /* 0x0003e8000c101906 */
[----:B------:R-:W2:Y:S04]  /*06b0*/  LDG.E R18, desc[UR6][R4.64+0x8] ;  /* 0x0000080604127981 */ /* 0x000ea8000c1e1900 */
[----:B------:R-:W2:Y:S01]  /*06c0*/  LDG.E R20, desc[UR6][R14.64] ;  /* 0x000000060e147981 */ /* 0x000ea2000c1e1900 */
[----:B------:R-:W-:-:S04]  /*06d0*/  IMAD.WIDE R10, R7, 0x4, R14 ;  /* 0x00000004070a7825 */ /* 0x000fc800078e020e */
[----:B--2---:R-:W-:-:S05]  /*06e0*/  IMAD R21, R18, R20, R19 ;  /* 0x0000001412157224 */ /* 0x004fca00078e0213 */
[----:B------:R1:W-:Y:S04]  /*06f0*/  STG.E desc[UR6][R2.64], R21 ;  /* 0x0000001502007986 */ /* 0x0003e8000c101906 */
[----:B------:R-:W2:Y:S04]  /*0700*/  LDG.E R18, desc[UR6][R4.64+0xc] ;  /* 0x00000c0604127981 */ /* 0x000ea8000c1e1900 */
[----:B------:R-:W2:Y:S01]  /*0710*/  LDG.E R10, desc[UR6][R10.64] ;  /* 0x000000060a0a7981 */ /* 0x000ea2000c1e1900 */
[----:B------:R-:W-:Y:S01]  /*0720*/  IADD3 R9, PT, PT, R9, 0x4, RZ ;  /* 0x0000000409097810 */ /* 0x000fe20007ffe0ff */
[----:B--2---:R-:W-:-:S05]  /*0730*/  IMAD R13, R18, R10, R21 ;  /* 0x0000000a120d7224 */ /* 0x004fca00078e0215 */
[----:B------:R1:W-:Y:S02]  /*0740*/  STG.E desc[UR6][R2.64], R13 ;  /* 0x0000000d02007986 */ /* 0x0003e4000c101906 */
.L_x_2:
[----:B------:R-:W-:Y:S05]  /*0750*/  @!P1 EXIT ;  /* 0x000000000000994d */ /* 0x000fea0003800000 */
[----:B------:R-:W-:Y:S02]  /*0760*/  ISETP.NE.AND P0, PT, R16, 0x1, PT ;  /* 0x000000011000780c */ /* 0x000fe40003f05270 */
[----:B------:R-:W-:-:S04]  /*0770*/  LOP3.LUT R0, R0, 0x1, RZ, 0xc0, !PT ;  /* 0x0000000100007812 */ /* 0x000fc800078ec0ff */
[----:B------:R-:W-:-:S07]  /*0780*/  ISETP.NE.U32.AND P1, PT, R0, 0x1, PT ;  /* 0x000000010000780c */ /* 0x000fce0003f25070 */
[----:B------:R-:W-:Y:S06]  /*0790*/  @!P0 BRA `(.L_x_3) ;  /* 0x0000000000408947 */ /* 0x000fec0003800000 */
[----:B------:R-:W3:Y:S01]  /*07a0*/  LDC.64 R4, c[0x0][0x380] ;  /* 0x0000e000ff047b82 */ /* 0x000ee20000000a00 */
[----:B------:R-:W-:Y:S01]  /*07b0*/  IADD3 R15, PT, PT, R8, R9, RZ ;  /* 0x00000009080f7210 */ /* 0x000fe20007ffe0ff */
[----:B-1----:R-:W-:-:S06]  /*07c0*/  IMAD R17, R9, R7, R6 ;  /* 0x0000000709117224 */ /* 0x002fcc00078e0206 */
[----:B------:R-:W1:Y:S01]  /*07d0*/  LDC.64 R10, c[0x0][0x388] ;  /* 0x0000e200ff0a7b82 */ /* 0x000e620000000a00 */
[----:B---3--:R-:W-:-:S05]  /*07e0*/  IMAD.WIDE R4, R15, 0x4, R4 ;  /* 0x000000040f047825 */ /* 0x008fca00078e0204 */
[----:B------:R-:W3:Y:S01]  /*07f0*/  LDG.E R0, desc[UR6][R4.64] ;  /* 0x0000000604007981 */ /* 0x000ee2000c1e1900 */
[----:B-1----:R-:W-:-:S05]  /*0800*/  IMAD.WIDE R10, R17, 0x4, R10 ;  /* 0x00000004110a7825 */ /* 0x002fca00078e020a */
[----:B------:R-:W3:Y:S01]  /*0810*/  LDG.E R12, desc[UR6][R10.64] ;  /* 0x000000060a0c7981 */ /* 0x000ee2000c1e1900 */
[----:B------:R-:W-:-:S04]  /*0820*/  IMAD.WIDE R14, R7, 0x4, R10 ;  /* 0x00000004070e7825 */ /* 0x000fc800078e020a */
[----:B---3--:R-:W-:-:S05]  /*0830*/  IMAD R17, R0, R12, R13 ;  /* 0x0000000c00117224 */ /* 0x008fca00078e020d */
[----:B------:R3:W-:Y:S04]  /*0840*/  STG.E desc[UR6][R2.64], R17 ;  /* 0x0000001102007986 */ /* 0x0007e8000c101906 */
[----:B------:R-:W2:Y:S04]  /*0850*/  LDG.E R0, desc[UR6][R4.64+0x4] ;  /* 0x0000040604007981 */ /* 0x000ea8000c1e1900 */
[----:B------:R-:W2:Y:S01]  /*0860*/  LDG.E R14, desc[UR6][R14.64] ;  /* 0x000000060e0e7981 */ /* 0x000ea2000c1e1900 */
[----:B------:R-:W-:Y:S01]  /*0870*/  IADD3 R9, PT, PT, R9, 0x2, RZ ;  /* 0x0000000209097810 */ /* 0x000fe20007ffe0ff */
[----:B--2---:R-:W-:-:S05]  /*0880*/  IMAD R13, R0, R14, R17 ;  /* 0x0000000e000d7224 */ /* 0x004fca00078e0211 */
[----:B------:R3:W-:Y:S02]  /*0890*/  STG.E desc[UR6][R2.64], R13 ;  /* 0x0000000d02007986 */ /* 0x0007e4000c101906 */
.L_x_3:
[----:B------:R-:W-:Y:S05]  /*08a0*/  @P1 EXIT ;  /* 0x000000000000194d */ /* 0x000fea0003800000 */
[----:B------:R-:W4:Y:S01]  /*08b0*/  LDC.64 R4, c[0x0][0x380] ;  /* 0x0000e000ff047b82 */ /* 0x000f220000000a00 */
[----:B------:R-:W-:Y:S01]  /*08c0*/  IADD3 R15, PT, PT, R8, R9, RZ ;  /* 0x00000009080f7210 */ /* 0x000fe20007ffe0ff */
[----:B------:R-:W-:-:S06]  /*08d0*/  IMAD R7, R9, R7, R6 ;  /* 0x0000000709077224 */ /* 0x000fcc00078e0206 */
[----:B------:R-:W5:Y:S01]  /*08e0*/  LDC.64 R10, c[0x0][0x388] ;  /* 0x0000e200ff0a7b82 */ /* 0x000f620000000a00 */
[----:B----4-:R-:W-:-:S06]  /*08f0*/  IMAD.WIDE R4, R15, 0x4, R4 ;  /* 0x000000040f047825 */ /* 0x010fcc00078e0204 */
[----:B------:R-:W1:Y:S01]  /*0900*/  LDG.E R4, desc[UR6][R4.64] ;  /* 0x0000000604047981 */ /* 0x000e62000c1e1900 */
[----:B-----5:R-:W-:-:S06]  /*0910*/  IMAD.WIDE R6, R7, 0x4, R10 ;  /* 0x0000000407067825 */ /* 0x020fcc00078e020a */
[----:B------:R-:W1:Y:S02]  /*0920*/  LDG.E R6, desc[UR6][R6.64] ;  /* 0x0000000606067981 */ /* 0x000e64000c1e1900 */
[----:B-123--:R-:W-:-:S05]  /*0930*/  IMAD R13, R4, R6, R13 ;  /* 0x00000006040d7224 */ /* 0x00efca00078e020d */
[----:B------:R-:W-:Y:S01]  /*0940*/  STG.E desc[UR6][R2.64], R13 ;  /* 0x0000000d02007986 */ /* 0x000fe2000c101906 */
[----:B------:R-:W-:Y:S05]  /*0950*/  EXIT ;  /* 0x000000000000794d */ /* 0x000fea0003800000 */
.L_x_4:
[----:B------:R-:W-:-:S00]  /*0960*/  BRA `(.L_x_4) ;  /* 0xfffffffc00fc7947 */ /* 0x000fc0000383ffff */
[----:B------:R-:W-:-:S00]  /*0970*/  NOP ;  /* 0x0000000000007918 */ /* 0x000fc00000000000 */
        /* <DEDUP_REMOVED lines=8> */
.L_x_5:


//--------------------- .nv.shared.reserved.0     --------------------------
	.section	.nv.shared.reserved.0,"aw",@nobits
	.weak		__nv_reservedSMEM_offset_0_alias
	.size		__nv_reservedSMEM_offset_0_alias, 0, 64
	.other		__nv_reservedSMEM_offset_0_alias,@"STO_CUDA_RESERVED_SHARED STV_DEFAULT"
__nv_reservedSMEM_offset_0_alias:
	.zero		0
	.zero		64


//--------------------- .nv.constant0._Z9matrixMulPKiS0_Piiii --------------------------
	.section	.nv.constant0._Z9matrixMulPKiS0_Piiii,"a",@progbits
	.sectionflags	@""
	.align	4
.nv.constant0._Z9matrixMulPKiS0_Piiii:
	.zero		932


//--------------------- SYMBOLS --------------------------

	.type		.nv.reservedSmem.offset0,@object
	.size		.nv.reservedSmem.offset0,0x4
